//
// Generated by NVIDIA NVVM Compiler
//
// Compiler Build ID: CL-36424714
// Cuda compilation tools, release 13.0, V13.0.88
// Based on NVVM 20.0.0
//

.version 9.0
.target sm_100
.address_size 64

	// .globl	_Z22bubbleSortSharedMemoryPii
.extern .shared .align 16 .b8 shared_arr[];

.visible .entry _Z22bubbleSortSharedMemoryPii(
	.param .u64 .ptr .align 1 _Z22bubbleSortSharedMemoryPii_param_0,
	.param .u32 _Z22bubbleSortSharedMemoryPii_param_1
)
{
	.reg .pred 	%p<29>;
	.reg .b16 	%rs<17>;
	.reg .b32 	%r<97>;
	.reg .b64 	%rd<5>;

	ld.param.u64 	%rd2, [_Z22bubbleSortSharedMemoryPii_param_0];
	ld.param.u32 	%r56, [_Z22bubbleSortSharedMemoryPii_param_1];
	cvta.to.global.u64 	%rd3, %rd2;
	mov.u32 	%r1, %tid.x;
	setp.ge.s32 	%p1, %r1, %r56;
	mul.wide.u32 	%rd4, %r1, 4;
	add.s64 	%rd1, %rd3, %rd4;
	shl.b32 	%r57, %r1, 2;
	mov.u32 	%r58, shared_arr;
	add.s32 	%r2, %r58, %r57;
	@%p1 bra 	$L__BB0_2;
	ld.global.u32 	%r59, [%rd1];
	st.shared.u32 	[%r2], %r59;
$L__BB0_2:
	bar.sync 	0;
	add.s32 	%r3, %r56, -1;
	setp.lt.s32 	%p2, %r56, 2;
	@%p2 bra 	$L__BB0_44;
	add.s32 	%r4, %r56, -2;
	cvt.u16.u32 	%rs1, %r56;
	mov.b32 	%r78, 0;
	mov.b16 	%rs15, 0;
	mov.u16 	%rs16, %rs15;
	mov.u32 	%r77, %r3;
$L__BB0_4:
	sub.s32 	%r61, %r78, %r56;
	setp.gt.s32 	%p3, %r61, -2;
	@%p3 bra 	$L__BB0_43;
	sub.s32 	%r63, %r4, %r78;
	setp.lt.u32 	%p4, %r63, 7;
	mov.b32 	%r94, 0;
	@%p4 bra 	$L__BB0_24;
	and.b32  	%r94, %r77, -8;
	ld.shared.u32 	%r81, [shared_arr];
	add.s32 	%r80, %r58, 16;
	neg.s32 	%r79, %r94;
$L__BB0_7:
	.pragma "nounroll";
	ld.shared.u32 	%r82, [%r80+-12];
	setp.ge.s32 	%p5, %r81, %r82;
	@%p5 bra 	$L__BB0_9;
	st.shared.v2.u32 	[%r80+-16], {%r82, %r81};
	mov.u32 	%r82, %r81;
$L__BB0_9:
	ld.shared.u32 	%r83, [%r80+-8];
	setp.ge.s32 	%p6, %r82, %r83;
	@%p6 bra 	$L__BB0_11;
	st.shared.u32 	[%r80+-12], %r83;
	st.shared.u32 	[%r80+-8], %r82;
	mov.u32 	%r83, %r82;
$L__BB0_11:
	ld.shared.u32 	%r84, [%r80+-4];
	setp.ge.s32 	%p7, %r83, %r84;
	@%p7 bra 	$L__BB0_13;
	st.shared.v2.u32 	[%r80+-8], {%r84, %r83};
	mov.u32 	%r84, %r83;
$L__BB0_13:
	ld.shared.u32 	%r85, [%r80];
	setp.ge.s32 	%p8, %r84, %r85;
	@%p8 bra 	$L__BB0_15;
	st.shared.u32 	[%r80+-4], %r85;
	st.shared.u32 	[%r80], %r84;
	mov.u32 	%r85, %r84;
$L__BB0_15:
	ld.shared.u32 	%r86, [%r80+4];
	setp.ge.s32 	%p9, %r85, %r86;
	@%p9 bra 	$L__BB0_17;
	st.shared.v2.u32 	[%r80], {%r86, %r85};
	mov.u32 	%r86, %r85;
$L__BB0_17:
	ld.shared.u32 	%r87, [%r80+8];
	setp.ge.s32 	%p10, %r86, %r87;
	@%p10 bra 	$L__BB0_19;
	st.shared.u32 	[%r80+4], %r87;
	st.shared.u32 	[%r80+8], %r86;
	mov.u32 	%r87, %r86;
$L__BB0_19:
	ld.shared.u32 	%r88, [%r80+12];
	setp.ge.s32 	%p11, %r87, %r88;
	@%p11 bra 	$L__BB0_21;
	st.shared.v2.u32 	[%r80+8], {%r88, %r87};
	mov.u32 	%r88, %r87;
$L__BB0_21:
	ld.shared.u32 	%r81, [%r80+16];
	setp.ge.s32 	%p12, %r88, %r81;
	@%p12 bra 	$L__BB0_23;
	st.shared.u32 	[%r80+12], %r81;
	st.shared.u32 	[%r80+16], %r88;
	mov.u32 	%r81, %r88;
$L__BB0_23:
	add.s32 	%r80, %r80, 32;
	add.s32 	%r79, %r79, 8;
	setp.ne.s32 	%p13, %r79, 0;
	@%p13 bra 	$L__BB0_7;
$L__BB0_24:
	and.b32  	%r66, %r77, 7;
	setp.eq.s32 	%p14, %r66, 0;
	@%p14 bra 	$L__BB0_43;
	not.b16 	%rs10, %rs16;
	add.s16 	%rs11, %rs10, %rs1;
	cvt.u32.u16 	%r67, %rs11;
	and.b32  	%r32, %r67, 7;
	add.s32 	%r68, %r32, -1;
	setp.lt.u32 	%p15, %r68, 3;
	@%p15 bra 	$L__BB0_34;
	shl.b32 	%r69, %r94, 2;
	add.s32 	%r33, %r58, %r69;
	ld.shared.u32 	%r34, [%r33];
	ld.shared.u32 	%r91, [%r33+4];
	setp.ge.s32 	%p16, %r34, %r91;
	@%p16 bra 	$L__BB0_28;
	st.shared.u32 	[%r33], %r91;
	st.shared.u32 	[%r33+4], %r34;
	mov.u32 	%r91, %r34;
$L__BB0_28:
	ld.shared.u32 	%r92, [%r33+8];
	setp.ge.s32 	%p17, %r91, %r92;
	@%p17 bra 	$L__BB0_30;
	st.shared.u32 	[%r33+4], %r92;
	st.shared.u32 	[%r33+8], %r91;
	mov.u32 	%r92, %r91;
$L__BB0_30:
	ld.shared.u32 	%r93, [%r33+12];
	setp.ge.s32 	%p18, %r92, %r93;
	@%p18 bra 	$L__BB0_32;
	st.shared.u32 	[%r33+8], %r93;
	st.shared.u32 	[%r33+12], %r92;
	mov.u32 	%r93, %r92;
$L__BB0_32:
	add.s32 	%r94, %r94, 4;
	ld.shared.u32 	%r42, [%r33+16];
	setp.ge.s32 	%p19, %r93, %r42;
	@%p19 bra 	$L__BB0_34;
	st.shared.u32 	[%r33+12], %r42;
	st.shared.u32 	[%r33+16], %r93;
$L__BB0_34:
	and.b32  	%r71, %r32, 3;
	setp.eq.s32 	%p20, %r71, 0;
	@%p20 bra 	$L__BB0_43;
	xor.b16  	%rs12, %rs15, 3;
	add.s16 	%rs5, %rs12, %rs1;
	and.b16  	%rs13, %rs5, 3;
	setp.eq.s16 	%p21, %rs13, 1;
	@%p21 bra 	$L__BB0_40;
	shl.b32 	%r72, %r94, 2;
	add.s32 	%r44, %r58, %r72;
	ld.shared.u32 	%r45, [%r44];
	ld.shared.u32 	%r95, [%r44+4];
	setp.ge.s32 	%p22, %r45, %r95;
	@%p22 bra 	$L__BB0_38;
	st.shared.u32 	[%r44], %r95;
	st.shared.u32 	[%r44+4], %r45;
	mov.u32 	%r95, %r45;
$L__BB0_38:
	add.s32 	%r94, %r94, 2;
	ld.shared.u32 	%r49, [%r44+8];
	setp.ge.s32 	%p23, %r95, %r49;
	@%p23 bra 	$L__BB0_40;
	st.shared.u32 	[%r44+4], %r49;
	st.shared.u32 	[%r44+8], %r95;
$L__BB0_40:
	and.b16  	%rs14, %rs5, 1;
	setp.eq.b16 	%p24, %rs14, 1;
	not.pred 	%p25, %p24;
	@%p25 bra 	$L__BB0_43;
	shl.b32 	%r74, %r94, 2;
	add.s32 	%r51, %r58, %r74;
	ld.shared.u32 	%r52, [%r51];
	ld.shared.u32 	%r53, [%r51+4];
	setp.ge.s32 	%p26, %r52, %r53;
	@%p26 bra 	$L__BB0_43;
	st.shared.u32 	[%r51], %r53;
	st.shared.u32 	[%r51+4], %r52;
$L__BB0_43:
	bar.sync 	0;
	add.s32 	%r78, %r78, 1;
	add.s32 	%r77, %r77, -1;
	setp.ne.s32 	%p27, %r78, %r3;
	add.s16 	%rs16, %rs16, 1;
	add.s16 	%rs15, %rs15, 1;
	@%p27 bra 	$L__BB0_4;
$L__BB0_44:
	setp.ge.s32 	%p28, %r1, %r56;
	@%p28 bra 	$L__BB0_46;
	ld.shared.u32 	%r76, [%r2];
	st.global.u32 	[%rd1], %r76;
$L__BB0_46:
	ret;

}


// ===== COMPILED SASS (sm_100) =====

	.target	sm_100

	.elftype	@"ET_EXEC"


//--------------------- .note.nv.tkinfo           --------------------------
	.section	.note.nv.tkinfo,"",@"SHT_NOTE"
	.sectionflags	@"SHF_NOTE_NV_TKINFO"
	.tkinfo
        /*0018*/ 	.word	0x00000002
        /*0030*/ 	.string	""
        /*0030*/ 	.string	"ptxas"
        /*0030*/ 	.string	"Cuda compilation tools, release 13.0, V13.0.88"
        /*0030*/ 	.string	"Build cuda_13.0.r13.0/compiler.36424714_0"
        /*0030*/ 	.string	"-arch sm_100 -m 64 "



//--------------------- .note.nv.cuinfo           --------------------------
	.section	.note.nv.cuinfo,"",@"SHT_NOTE"
	.sectionflags	@"SHF_NOTE_NV_CUINFO"
        /*0018*/ 	.short	0x0002
        /*001a*/ 	.short	0x0064
        /*001c*/ 	.short	0x0082
	.zero		2


//--------------------- .nv.info                  --------------------------
	.section	.nv.info,"",@"SHT_CUDA_INFO"
	.align	4


	//----- nvinfo : EIATTR_REGCOUNT
	.align		4
        /*0000*/ 	.byte	0x04, 0x2f
        /*0002*/ 	.short	(.L_1 - .L_0)
	.align		4
.L_0:
        /*0004*/ 	.word	index@(_Z22bubbleSortSharedMemoryPii)
        /*0008*/ 	.word	0x00000012


	//----- nvinfo : EIATTR_FRAME_SIZE
	.align		4
.L_1:
        /*000c*/ 	.byte	0x04, 0x11
        /*000e*/ 	.short	(.L_3 - .L_2)
	.align		4
.L_2:
        /*0010*/ 	.word	index@(_Z22bubbleSortSharedMemoryPii)
        /*0014*/ 	.word	0x00000000


	//----- nvinfo : EIATTR_MIN_STACK_SIZE
	.align		4
.L_3:
        /*0018*/ 	.byte	0x04, 0x12
        /*001a*/ 	.short	(.L_5 - .L_4)
	.align		4
.L_4:
        /*001c*/ 	.word	index@(_Z22bubbleSortSharedMemoryPii)
        /*0020*/ 	.word	0x00000000
.L_5:


//--------------------- .nv.compat                --------------------------
	.section	.nv.compat,"",@"SHT_CUDA_COMPAT_INFO"
	.align	4
        /*0000*/ 	.byte	0x02, 0x09, 0x00, 0x00, 0x02, 0x02, 0x01, 0x00, 0x02, 0x05, 0x05, 0x00, 0x03, 0x07, 0x01, 0x01
        /*0010*/ 	.byte	0x02, 0x03, 0x00, 0x00, 0x02, 0x06, 0x01, 0x00, 0x04, 0x0b, 0x08, 0x00, 0x09, 0x00, 0x00, 0x00
        /*0020*/ 	.byte	0x00, 0x00, 0x00, 0x00


//--------------------- .nv.info._Z22bubbleSortSharedMemoryPii --------------------------
	.section	.nv.info._Z22bubbleSortSharedMemoryPii,"",@"SHT_CUDA_INFO"
	.sectionflags	@""
	.align	4


	//----- nvinfo : EIATTR_CUDA_API_VERSION
	.align		4
        /*0000*/ 	.byte	0x04, 0x37
        /*0002*/ 	.short	(.L_7 - .L_6)
.L_6:
        /*0004*/ 	.word	0x00000082


	//----- nvinfo : EIATTR_KPARAM_INFO
	.align		4
.L_7:
        /*0008*/ 	.byte	0x04, 0x17
        /*000a*/ 	.short	(.L_9 - .L_8)
.L_8:
        /*000c*/ 	.word	0x00000000
        /*0010*/ 	.short	0x0001
        /*0012*/ 	.short	0x0008
        /*0014*/ 	.byte	0x00, 0xf0, 0x11, 0x00


	//----- nvinfo : EIATTR_KPARAM_INFO
	.align		4
.L_9:
        /*0018*/ 	.byte	0x04, 0x17
        /*001a*/ 	.short	(.L_11 - .L_10)
.L_10:
        /*001c*/ 	.word	0x00000000
        /*0020*/ 	.short	0x0000
        /*0022*/ 	.short	0x0000
        /*0024*/ 	.byte	0x00, 0xf5, 0x21, 0x00


	//----- nvinfo : EIATTR_SPARSE_MMA_MASK
	.align		4
.L_11:
        /*0028*/ 	.byte	0x03, 0x50
        /*002a*/ 	.short	0x0000


	//----- nvinfo : EIATTR_MAXREG_COUNT
	.align		4
        /*002c*/ 	.byte	0x03, 0x1b
        /*002e*/ 	.short	0x00ff


	//----- nvinfo : EIATTR_NUM_BARRIERS
	.align		4
        /*0030*/ 	.byte	0x02, 0x4c
        /*0032*/ 	.byte	0x01
	.zero		1


	//----- nvinfo : EIATTR_MERCURY_ISA_VERSION
	.align		4
        /*0034*/ 	.byte	0x03, 0x5f
        /*0036*/ 	.short	0x0101


	//----- nvinfo : EIATTR_VRC_CTA_INIT_COUNT
	.align		4
        /*0038*/ 	.byte	0x02, 0x4a
	.zero		1
	.zero		1


	//----- nvinfo : EIATTR_EXIT_INSTR_OFFSETS
	.align		4
        /*003c*/ 	.byte	0x04, 0x1c
        /*003e*/ 	.short	(.L_13 - .L_12)


	//   ....[0]....
.L_12:
        /*0040*/ 	.word	0x000008f0


	//   ....[1]....
        /*0044*/ 	.word	0x00000920


	//----- nvinfo : EIATTR_CBANK_PARAM_SIZE
	.align		4
.L_13:
        /*0048*/ 	.byte	0x03, 0x19
        /*004a*/ 	.short	0x000c


	//----- nvinfo : EIATTR_PARAM_CBANK
	.align		4
        /*004c*/ 	.byte	0x04, 0x0a
        /*004e*/ 	.short	(.L_15 - .L_14)
	.align		4
.L_14:
        /*0050*/ 	.word	index@(.nv.constant0._Z22bubbleSortSharedMemoryPii)
        /*0054*/ 	.short	0x0380
        /*0056*/ 	.short	0x000c


	//----- nvinfo : EIATTR_SW_WAR
	.align		4
.L_15:
        /*0058*/ 	.byte	0x04, 0x36
        /*005a*/ 	.short	(.L_17 - .L_16)
.L_16:
        /*005c*/ 	.word	0x00000008
.L_17:


//--------------------- .nv.callgraph             --------------------------
	.section	.nv.callgraph,"",@"SHT_CUDA_CALLGRAPH"
	.align	4
	.sectionentsize	8
	.align		4
        /*0000*/ 	.word	0x00000000
	.align		4
        /*0004*/ 	.word	0xffffffff
	.align		4
        /*0008*/ 	.word	0x00000000
	.align		4
        /*000c*/ 	.word	0xfffffffe
	.align		4
        /*0010*/ 	.word	0x00000000
	.align		4
        /*0014*/ 	.word	0xfffffffd
	.align		4
        /*0018*/ 	.word	0x00000000
	.align		4
        /*001c*/ 	.word	0xfffffffc


//--------------------- .text._Z22bubbleSortSharedMemoryPii --------------------------
	.section	.text._Z22bubbleSortSharedMemoryPii,"ax",@progbits
	.align	128
        .global         _Z22bubbleSortSharedMemoryPii
        .type           _Z22bubbleSortSharedMemoryPii,@function
        .size           _Z22bubbleSortSharedMemoryPii,(.L_x_8 - _Z22bubbleSortSharedMemoryPii)
        .other          _Z22bubbleSortSharedMemoryPii,@"STO_CUDA_ENTRY STV_DEFAULT"
_Z22bubbleSortSharedMemoryPii:
.text._Z22bubbleSortSharedMemoryPii:
[----:B------:R-:W-:Y:S01]  /*0000*/  LDC R1, c[0x0][0x37c] ;  /* 0x0000df00ff017b82 */ /* 0x000fe20000000800 */
[----:B------:R-:W0:Y:S01]  /*0010*/  S2R R0, SR_TID.X ;  /* 0x0000000000007919 */ /* 0x000e220000002100 */
[----:B------:R-:W0:Y:S06]  /*0020*/  LDCU UR7, c[0x0][0x388] ;  /* 0x00007100ff0777ac */ /* 0x000e2c0008000800 */
[----:B------:R-:W1:Y:S01]  /*0030*/  LDC.64 R2, c[0x0][0x380] ;  /* 0x0000e000ff027b82 */ /* 0x000e620000000a00 */
[----:B------:R-:W2:Y:S01]  /*0040*/  LDCU.64 UR12, c[0x0][0x358] ;  /* 0x00006b00ff0c77ac */ /* 0x000ea20008000a00 */
[C---:B0-----:R-:W-:Y:S01]  /*0050*/  ISETP.GE.AND P0, PT, R0.reuse, UR7, PT ;  /* 0x0000000700007c0c */ /* 0x041fe2000bf06270 */
[----:B-1----:R-:W-:-:S12]  /*0060*/  IMAD.WIDE.U32 R2, R0, 0x4, R2 ;  /* 0x0000000400027825 */ /* 0x002fd800078e0002 */
[----:B--2---:R-:W2:Y:S01]  /*0070*/  @!P0 LDG.E R5, desc[UR12][R2.64] ;  /* 0x0000000c02058981 */ /* 0x004ea2000c1e1900 */
[----:B------:R-:W0:Y:S01]  /*0080*/  S2UR UR6, SR_CgaCtaId ;  /* 0x00000000000679c3 */ /* 0x000e220000008800 */
[----:B------:R-:W-:Y:S01]  /*0090*/  UMOV UR4, 0x400 ;  /* 0x0000040000047882 */ /* 0x000fe20000000000 */
[----:B------:R-:W-:Y:S02]  /*00a0*/  UISETP.GE.AND UP0, UPT, UR7, 0x2, UPT ;  /* 0x000000020700788c */ /* 0x000fe4000bf06270 */
[----:B0-----:R-:W-:-:S06]  /*00b0*/  ULEA UR6, UR6, UR4, 0x18 ;  /* 0x0000000406067291 */ /* 0x001fcc000f8ec0ff */
[----:B------:R-:W-:-:S05]  /*00c0*/  LEA R4, R0, UR6, 0x2 ;  /* 0x0000000600047c11 */ /* 0x000fca000f8e10ff */
[----:B--2---:R0:W-:Y:S01]  /*00d0*/  @!P0 STS [R4], R5 ;  /* 0x0000000504008388 */ /* 0x0041e20000000800 */
[----:B------:R-:W-:Y:S06]  /*00e0*/  BAR.SYNC.DEFER_BLOCKING 0x0 ;  /* 0x0000000000007b1d */ /* 0x000fec0000010000 */
[----:B------:R-:W-:Y:S05]  /*00f0*/  BRA.U !UP0, `(.L_x_0) ;  /* 0x0000000508f47547 */ /* 0x000fea000b800000 */
[----:B------:R-:W-:Y:S01]  /*0100*/  UIADD3 UR7, UPT, UPT, UR7, -0x1, URZ ;  /* 0xffffffff07077890 */ /* 0x000fe2000fffe0ff */
[----:B0-----:R-:W-:Y:S01]  /*0110*/  PRMT R5, RZ, 0x7610, R5 ;  /* 0x00007610ff057816 */ /* 0x001fe20000000005 */
[----:B------:R-:W0:Y:S01]  /*0120*/  LDCU.U16 UR9, c[0x0][0x388] ;  /* 0x00007100ff0977ac */ /* 0x000e220008000400 */
[----:B------:R-:W-:Y:S01]  /*0130*/  PRMT R6, RZ, 0x7610, R6 ;  /* 0x00007610ff067816 */ /* 0x000fe20000000006 */
[----:B------:R-:W-:-:S03]  /*0140*/  UMOV UR4, URZ ;  /* 0x000000ff00047c82 */ /* 0x000fc60008000000 */
[----:B------:R-:W-:-:S05]  /*0150*/  UMOV UR8, UR7 ;  /* 0x0000000700087c82 */ /* 0x000fca0008000000 */
.L_x_6:
[----:B-1----:R-:W1:Y:S02]  /*0160*/  LDCU UR5, c[0x0][0x388] ;  /* 0x00007100ff0577ac */ /* 0x002e640008000800 */
[----:B-1----:R-:W-:-:S04]  /*0170*/  UIADD3 UR10, UPT, UPT, UR4, -UR5, URZ ;  /* 0x80000005040a7290 */ /* 0x002fc8000fffe0ff */
[----:B------:R-:W-:-:S09]  /*0180*/  UISETP.GT.AND UP0, UPT, UR10, -0x2, UPT ;  /* 0xfffffffe0a00788c */ /* 0x000fd2000bf04270 */
[----:B0-2---:R-:W-:Y:S05]  /*0190*/  BRA.U UP0, `(.L_x_1) ;  /* 0x0000000500b07547 */ /* 0x005fea000b800000 */
[----:B------:R-:W-:Y:S02]  /*01a0*/  UIADD3 UR5, UPT, UPT, -UR4, -0x2, UR5 ;  /* 0xfffffffe04057890 */ /* 0x000fe4000fffe105 */
[----:B------:R-:W-:Y:S02]  /*01b0*/  ULOP3.LUT UP0, URZ, UR8, 0x7, URZ, 0xc0, !UPT ;  /* 0x0000000708ff7892 */ /* 0x000fe4000f80c0ff */
[----:B------:R-:W-:-:S03]  /*01c0*/  UISETP.GE.U32.AND UP1, UPT, UR5, 0x7, UPT ;  /* 0x000000070500788c */ /* 0x000fc6000bf26070 */
[----:B------:R-:W-:-:S06]  /*01d0*/  UMOV UR5, URZ ;  /* 0x000000ff00057c82 */ /* 0x000fcc0008000000 */
[----:B------:R-:W-:Y:S05]  /*01e0*/  BRA.U !UP1, `(.L_x_2) ;  /* 0x0000000109bc7547 */ /* 0x000fea000b800000 */
[----:B------:R-:W1:Y:S01]  /*01f0*/  S2UR UR5, SR_CgaCtaId ;  /* 0x00000000000579c3 */ /* 0x000e620000008800 */
[----:B------:R-:W-:Y:S02]  /*0200*/  UMOV UR6, 0x400 ;  /* 0x0000040000067882 */ /* 0x000fe40000000000 */
[----:B-1----:R-:W-:Y:S02]  /*0210*/  ULEA UR6, UR5, UR6, 0x18 ;  /* 0x0000000605067291 */ /* 0x002fe4000f8ec0ff */
[----:B------:R-:W-:Y:S02]  /*0220*/  ULOP3.LUT UR5, UR8, 0xfffffff8, URZ, 0xc0, !UPT ;  /* 0xfffffff808057892 */ /* 0x000fe4000f8ec0ff */
[----:B------:R-:W-:Y:S02]  /*0230*/  UIADD3 UR10, UPT, UPT, UR6, 0x10, URZ ;  /* 0x00000010060a7890 */ /* 0x000fe4000fffe0ff */
[----:B------:R-:W-:-:S03]  /*0240*/  UIADD3 UR11, UPT, UPT, -UR5, URZ, URZ ;  /* 0x000000ff050b7290 */ /* 0x000fc6000fffe1ff */
[----:B------:R-:W1:Y:S09]  /*0250*/  LDS R9, [UR6] ;  /* 0x00000006ff097984 */ /* 0x000e720008000800 */
.L_x_3:
[----:B------:R-:W1:Y:S01]  /*0260*/  LDS R8, [UR10+-0xc] ;  /* 0xfffff40aff087984 */ /* 0x000e620008000800 */
[----:B------:R-:W-:-:S03]  /*0270*/  UIADD3 UR11, UPT, UPT, UR11, 0x8, URZ ;  /* 0x000000080b0b7890 */ /* 0x000fc6000fffe0ff */
[----:B--2---:R-:W2:Y:S01]  /*0280*/  LDS R11, [UR10+-0x8] ;  /* 0xfffff80aff0b7984 */ /* 0x004ea20008000800 */
[----:B------:R-:W-:-:S03]  /*0290*/  UISETP.NE.AND UP1, UPT, UR11, URZ, UPT ;  /* 0x000000ff0b00728c */ /* 0x000fc6000bf25270 */
[----:B------:R-:W3:Y:S04]  /*02a0*/  LDS R10, [UR10+-0x4] ;  /* 0xfffffc0aff0a7984 */ /* 0x000ee80008000800 */
[----:B------:R-:W4:Y:S04]  /*02b0*/  LDS R13, [UR10] ;  /* 0x0000000aff0d7984 */ /* 0x000f280008000800 */
[----:B------:R-:W5:Y:S04]  /*02c0*/  LDS R12, [UR10+0x4] ;  /* 0x0000040aff0c7984 */ /* 0x000f680008000800 */
[----:B------:R-:W0:Y:S04]  /*02d0*/  LDS R15, [UR10+0x8] ;  /* 0x0000080aff0f7984 */ /* 0x000e280008000800 */
[----:B------:R-:W0:Y:S01]  /*02e0*/  LDS R14, [UR10+0xc] ;  /* 0x00000c0aff0e7984 */ /* 0x000e220008000800 */
[----:B-1----:R-:W-:-:S13]  /*02f0*/  ISETP.GE.AND P0, PT, R9, R8, PT ;  /* 0x000000080900720c */ /* 0x002fda0003f06270 */
[----:B------:R1:W-:Y:S02]  /*0300*/  @!P0 STS.64 [UR10+-0x10], R8 ;  /* 0xfffff008ff008988 */ /* 0x0003e40008000a0a */
[----:B-1----:R-:W-:Y:S02]  /*0310*/  @!P0 IMAD.MOV.U32 R8, RZ, RZ, R9 ;  /* 0x000000ffff088224 */ /* 0x002fe400078e0009 */
[----:B------:R-:W1:Y:S03]  /*0320*/  LDS R9, [UR10+0x10] ;  /* 0x0000100aff097984 */ /* 0x000e660008000800 */
[----:B--2---:R-:W-:-:S13]  /*0330*/  ISETP.GE.AND P0, PT, R8, R11, PT ;  /* 0x0000000b0800720c */ /* 0x004fda0003f06270 */
[----:B------:R2:W-:Y:S04]  /*0340*/  @!P0 STS [UR10+-0xc], R11 ;  /* 0xfffff40bff008988 */ /* 0x0005e8000800080a */
[----:B------:R-:W-:Y:S01]  /*0350*/  @!P0 STS [UR10+-0x8], R8 ;  /* 0xfffff808ff008988 */ /* 0x000fe2000800080a */
[----:B--2---:R-:W-:-:S05]  /*0360*/  @!P0 IMAD.MOV.U32 R11, RZ, RZ, R8 ;  /* 0x000000ffff0b8224 */ /* 0x004fca00078e0008 */
[----:B---3--:R-:W-:-:S13]  /*0370*/  ISETP.GE.AND P1, PT, R11, R10, PT ;  /* 0x0000000a0b00720c */ /* 0x008fda0003f26270 */
[----:B------:R2:W-:Y:S02]  /*0380*/  @!P1 STS.64 [UR10+-0x8], R10 ;  /* 0xfffff80aff009988 */ /* 0x0005e40008000a0a */
[----:B--2---:R-:W-:-:S05]  /*0390*/  @!P1 IMAD.MOV.U32 R10, RZ, RZ, R11 ;  /* 0x000000ffff0a9224 */ /* 0x004fca00078e000b */
[----:B----4-:R-:W-:-:S13]  /*03a0*/  ISETP.GE.AND P0, PT, R10, R13, PT ;  /* 0x0000000d0a00720c */ /* 0x010fda0003f06270 */
[----:B------:R2:W-:Y:S04]  /*03b0*/  @!P0 STS [UR10+-0x4], R13 ;  /* 0xfffffc0dff008988 */ /* 0x0005e8000800080a */
[----:B------:R-:W-:Y:S01]  /*03c0*/  @!P0 STS [UR10], R10 ;  /* 0x0000000aff008988 */ /* 0x000fe2000800080a */
[----:B--2---:R-:W-:-:S05]  /*03d0*/  @!P0 IMAD.MOV.U32 R13, RZ, RZ, R10 ;  /* 0x000000ffff0d8224 */ /* 0x004fca00078e000a */
[----:B-----5:R-:W-:-:S13]  /*03e0*/  ISETP.GE.AND P1, PT, R13, R12, PT ;  /* 0x0000000c0d00720c */ /* 0x020fda0003f26270 */
[----:B------:R2:W-:Y:S02]  /*03f0*/  @!P1 STS.64 [UR10], R12 ;  /* 0x0000000cff009988 */ /* 0x0005e40008000a0a */
[----:B--2---:R-:W-:-:S05]  /*0400*/  @!P1 IMAD.MOV.U32 R12, RZ, RZ, R13 ;  /* 0x000000ffff0c9224 */ /* 0x004fca00078e000d */
[----:B0-----:R-:W-:-:S13]  /*0410*/  ISETP.GE.AND P0, PT, R12, R15, PT ;  /* 0x0000000f0c00720c */ /* 0x001fda0003f06270 */
[----:B------:R0:W-:Y:S04]  /*0420*/  @!P0 STS [UR10+0x4], R15 ;  /* 0x0000040fff008988 */ /* 0x0001e8000800080a */
[----:B------:R-:W-:Y:S01]  /*0430*/  @!P0 STS [UR10+0x8], R12 ;  /* 0x0000080cff008988 */ /* 0x000fe2000800080a */
[----:B0-----:R-:W-:-:S05]  /*0440*/  @!P0 IMAD.MOV.U32 R15, RZ, RZ, R12 ;  /* 0x000000ffff0f8224 */ /* 0x001fca00078e000c */
[----:B------:R-:W-:-:S13]  /*0450*/  ISETP.GE.AND P1, PT, R15, R14, PT ;  /* 0x0000000e0f00720c */ /* 0x000fda0003f26270 */
[----:B------:R0:W-:Y:S02]  /*0460*/  @!P1 STS.64 [UR10+0x8], R14 ;  /* 0x0000080eff009988 */ /* 0x0001e40008000a0a */
[----:B0-----:R-:W-:-:S05]  /*0470*/  @!P1 IMAD.MOV.U32 R14, RZ, RZ, R15 ;  /* 0x000000ffff0e9224 */ /* 0x001fca00078e000f */
[----:B-1----:R-:W-:-:S13]  /*0480*/  ISETP.GE.AND P0, PT, R14, R9, PT ;  /* 0x000000090e00720c */ /* 0x002fda0003f06270 */
[----:B------:R0:W-:Y:S04]  /*0490*/  @!P0 STS [UR10+0xc], R9 ;  /* 0x00000c09ff008988 */ /* 0x0001e8000800080a */
[----:B------:R2:W-:Y:S01]  /*04a0*/  @!P0 STS [UR10+0x10], R14 ;  /* 0x0000100eff008988 */ /* 0x0005e2000800080a */
[----:B------:R-:W-:Y:S01]  /*04b0*/  UIADD3 UR10, UPT, UPT, UR10, 0x20, URZ ;  /* 0x000000200a0a7890 */ /* 0x000fe2000fffe0ff */
[----:B0-----:R-:W-:Y:S01]  /*04c0*/  @!P0 IMAD.MOV.U32 R9, RZ, RZ, R14 ;  /* 0x000000ffff098224 */ /* 0x001fe200078e000e */
[----:B------:R-:W-:Y:S10]  /*04d0*/  BRA.U UP1, `(.L_x_3) ;  /* 0xfffffffd01607547 */ /* 0x000ff4000b83ffff */
.L_x_2:
[----:B------:R-:W-:Y:S05]  /*04e0*/  BRA.U !UP0, `(.L_x_1) ;  /* 0x0000000108dc7547 */ /* 0x000fea000b800000 */
[----:B------:R-:W-:-:S05]  /*04f0*/  LOP3.LUT R7, RZ, R6, RZ, 0x33, !PT ;  /* 0x00000006ff077212 */ /* 0x000fca00078e33ff */
[----:B0-----:R-:W-:-:S05]  /*0500*/  VIADD R7, R7, UR9 ;  /* 0x0000000907077c36 */ /* 0x001fca0008000000 */
[----:B------:R-:W-:-:S04]  /*0510*/  LOP3.LUT R7, R7, 0x7, RZ, 0xc0, !PT ;  /* 0x0000000707077812 */ /* 0x000fc800078ec0ff */
[C---:B------:R-:W-:Y:S01]  /*0520*/  LOP3.LUT P0, RZ, R7.reuse, 0x3, RZ, 0xc0, !PT ;  /* 0x0000000307ff7812 */ /* 0x040fe2000780c0ff */
[----:B------:R-:W-:-:S05]  /*0530*/  VIADD R8, R7, 0xffffffff ;  /* 0xffffffff07087836 */ /* 0x000fca0000000000 */
[----:B------:R-:W-:-:S13]  /*0540*/  ISETP.GE.U32.AND P1, PT, R8, 0x3, PT ;  /* 0x000000030800780c */ /* 0x000fda0003f26070 */
[----:B------:R-:W-:Y:S05]  /*0550*/  @!P1 BRA `(.L_x_4) ;  /* 0x0000000000549947 */ /* 0x000fea0003800000 */
[----:B------:R-:W-:Y:S02]  /*0560*/  ULEA UR10, UR5, UR6, 0x2 ;  /* 0x00000006050a7291 */ /* 0x000fe4000f8e10ff */
[----:B------:R-:W-:-:S07]  /*0570*/  UIADD3 UR5, UPT, UPT, UR5, 0x4, URZ ;  /* 0x0000000405057890 */ /* 0x000fce000fffe0ff */
[----:B------:R-:W0:Y:S04]  /*0580*/  LDS.64 R10, [UR10] ;  /* 0x0000000aff0a7984 */ /* 0x000e280008000a00 */
[----:B------:R-:W1:Y:S04]  /*0590*/  LDS R9, [UR10+0x8] ;  /* 0x0000080aff097984 */ /* 0x000e680008000800 */
[----:B------:R-:W3:Y:S04]  /*05a0*/  LDS R8, [UR10+0xc] ;  /* 0x00000c0aff087984 */ /* 0x000ee80008000800 */
[----:B------:R-:W4:Y:S01]  /*05b0*/  LDS R7, [UR10+0x10] ;  /* 0x0000100aff077984 */ /* 0x000f220008000800 */
[----:B0-----:R-:W-:Y:S01]  /*05c0*/  ISETP.GE.AND P2, PT, R10, R11, PT ;  /* 0x0000000b0a00720c */ /* 0x001fe20003f46270 */
[----:B------:R-:W-:-:S02]  /*05d0*/  IMAD.MOV.U32 R12, RZ, RZ, R11 ;  /* 0x000000ffff0c7224 */ /* 0x000fc400078e000b */
[----:B------:R-:W-:-:S10]  /*05e0*/  IMAD.MOV.U32 R13, RZ, RZ, R10 ;  /* 0x000000ffff0d7224 */ /* 0x000fd400078e000a */
[----:B------:R-:W-:Y:S01]  /*05f0*/  @!P2 IMAD.MOV.U32 R11, RZ, RZ, R10 ;  /* 0x000000ffff0ba224 */ /* 0x000fe200078e000a */
[----:B------:R-:W-:Y:S04]  /*0600*/  @!P2 STS.64 [UR10], R12 ;  /* 0x0000000cff00a988 */ /* 0x000fe80008000a0a */
[----:B-1----:R-:W-:-:S13]  /*0610*/  ISETP.GE.AND P1, PT, R11, R9, PT ;  /* 0x000000090b00720c */ /* 0x002fda0003f26270 */
[----:B------:R0:W-:Y:S04]  /*0620*/  @!P1 STS [UR10+0x4], R9 ;  /* 0x00000409ff009988 */ /* 0x0001e8000800080a */
[----:B------:R-:W-:Y:S01]  /*0630*/  @!P1 STS [UR10+0x8], R11 ;  /* 0x0000080bff009988 */ /* 0x000fe2000800080a */
[----:B0-----:R-:W-:-:S05]  /*0640*/  @!P1 IMAD.MOV.U32 R9, RZ, RZ, R11 ;  /* 0x000000ffff099224 */ /* 0x001fca00078e000b */
[----:B---3--:R-:W-:-:S13]  /*0650*/  ISETP.GE.AND P2, PT, R9, R8, PT ;  /* 0x000000080900720c */ /* 0x008fda0003f46270 */
[----:B------:R0:W-:Y:S02]  /*0660*/  @!P2 STS.64 [UR10+0x8], R8 ;  /* 0x00000808ff00a988 */ /* 0x0001e40008000a0a */
[----:B0-----:R-:W-:-:S05]  /*0670*/  @!P2 IMAD.MOV.U32 R8, RZ, RZ, R9 ;  /* 0x000000ffff08a224 */ /* 0x001fca00078e0009 */
[----:B----4-:R-:W-:-:S13]  /*0680*/  ISETP.GE.AND P1, PT, R8, R7, PT ;  /* 0x000000070800720c */ /* 0x010fda0003f26270 */
[----:B------:R0:W-:Y:S04]  /*0690*/  @!P1 STS [UR10+0xc], R7 ;  /* 0x00000c07ff009988 */ /* 0x0001e8000800080a */
[----:B------:R0:W-:Y:S02]  /*06a0*/  @!P1 STS [UR10+0x10], R8 ;  /* 0x00001008ff009988 */ /* 0x0001e4000800080a */
.L_x_4:
[----:B------:R-:W-:Y:S05]  /*06b0*/  @!P0 BRA `(.L_x_1) ;  /* 0x0000000000688947 */ /* 0x000fea0003800000 */
[----:B0-----:R-:W-:-:S05]  /*06c0*/  LOP3.LUT R7, R5, 0x3, RZ, 0x3c, !PT ;  /* 0x0000000305077812 */ /* 0x001fca00078e3cff */
[----:B------:R-:W-:-:S05]  /*06d0*/  VIADD R7, R7, UR9 ;  /* 0x0000000907077c36 */ /* 0x000fca0008000000 */
[C---:B------:R-:W-:Y:S02]  /*06e0*/  LOP3.LUT R8, R7.reuse, 0x3, RZ, 0xc0, !PT ;  /* 0x0000000307087812 */ /* 0x040fe400078ec0ff */
[----:B------:R-:W-:Y:S02]  /*06f0*/  LOP3.LUT R7, R7, 0x1, RZ, 0xc0, !PT ;  /* 0x0000000107077812 */ /* 0x000fe400078ec0ff */
[----:B------:R-:W-:Y:S02]  /*0700*/  ISETP.NE.AND P1, PT, R8, 0x1, PT ;  /* 0x000000010800780c */ /* 0x000fe40003f25270 */
[----:B------:R-:W-:-:S11]  /*0710*/  ISETP.NE.U32.AND P0, PT, R7, 0x1, PT ;  /* 0x000000010700780c */ /* 0x000fd60003f05070 */
[----:B------:R-:W-:Y:S05]  /*0720*/  @!P1 BRA `(.L_x_5) ;  /* 0x0000000000309947 */ /* 0x000fea0003800000 */
[----:B------:R-:W-:Y:S02]  /*0730*/  ULEA UR10, UR5, UR6, 0x2 ;  /* 0x00000006050a7291 */ /* 0x000fe4000f8e10ff */
[----:B------:R-:W-:-:S07]  /*0740*/  UIADD3 UR5, UPT, UPT, UR5, 0x2, URZ ;  /* 0x0000000205057890 */ /* 0x000fce000fffe0ff */
[----:B------:R-:W0:Y:S04]  /*0750*/  LDS.64 R8, [UR10] ;  /* 0x0000000aff087984 */ /* 0x000e280008000a00 */
[----:B------:R-:W1:Y:S01]  /*0760*/  LDS R10, [UR10+0x8] ;  /* 0x0000080aff0a7984 */ /* 0x000e620008000800 */
[----:B0-----:R-:W-:Y:S01]  /*0770*/  ISETP.GE.AND P1, PT, R8, R9, PT ;  /* 0x000000090800720c */ /* 0x001fe20003f26270 */
[----:B------:R-:W-:Y:S02]  /*0780*/  IMAD.MOV.U32 R12, RZ, RZ, R9 ;  /* 0x000000ffff0c7224 */ /* 0x000fe400078e0009 */
[----:B------:R-:W-:-:S10]  /*0790*/  IMAD.MOV.U32 R13, RZ, RZ, R8 ;  /* 0x000000ffff0d7224 */ /* 0x000fd400078e0008 */
[----:B------:R-:W-:Y:S01]  /*07a0*/  @!P1 IMAD.MOV.U32 R9, RZ, RZ, R8 ;  /* 0x000000ffff099224 */ /* 0x000fe200078e0008 */
[----:B------:R0:W-:Y:S04]  /*07b0*/  @!P1 STS.64 [UR10], R12 ;  /* 0x0000000cff009988 */ /* 0x0001e80008000a0a */
[----:B-1----:R-:W-:-:S13]  /*07c0*/  ISETP.GE.AND P2, PT, R9, R10, PT ;  /* 0x0000000a0900720c */ /* 0x002fda0003f46270 */
[----:B------:R0:W-:Y:S04]  /*07d0*/  @!P2 STS [UR10+0x4], R10 ;  /* 0x0000040aff00a988 */ /* 0x0001e8000800080a */
[----:B------:R0:W-:Y:S02]  /*07e0*/  @!P2 STS [UR10+0x8], R9 ;  /* 0x00000809ff00a988 */ /* 0x0001e4000800080a */
.L_x_5:
[----:B------:R-:W-:Y:S05]  /*07f0*/  @P0 BRA `(.L_x_1) ;  /* 0x0000000000180947 */ /* 0x000fea0003800000 */
[----:B------:R-:W-:-:S09]  /*0800*/  ULEA UR5, UR5, UR6, 0x2 ;  /* 0x0000000605057291 */ /* 0x000fd2000f8e10ff */
[----:B0-----:R-:W0:Y:S02]  /*0810*/  LDS.64 R8, [UR5] ;  /* 0x00000005ff087984 */ /* 0x001e240008000a00 */
[----:B0-----:R-:W-:Y:S01]  /*0820*/  ISETP.GE.AND P0, PT, R8, R9, PT ;  /* 0x000000090800720c */ /* 0x001fe20003f06270 */
[----:B------:R-:W-:Y:S02]  /*0830*/  IMAD.MOV.U32 R10, RZ, RZ, R9 ;  /* 0x000000ffff0a7224 */ /* 0x000fe400078e0009 */
[----:B------:R-:W-:-:S10]  /*0840*/  IMAD.MOV.U32 R11, RZ, RZ, R8 ;  /* 0x000000ffff0b7224 */ /* 0x000fd400078e0008 */
[----:B------:R1:W-:Y:S02]  /*0850*/  @!P0 STS.64 [UR5], R10 ;  /* 0x0000000aff008988 */ /* 0x0003e40008000a05 */
.L_x_1:
[----:B------:R-:W-:Y:S01]  /*0860*/  BAR.SYNC.DEFER_BLOCKING 0x0 ;  /* 0x0000000000007b1d */ /* 0x000fe20000010000 */
[----:B------:R-:W-:Y:S01]  /*0870*/  UIADD3 UR4, UPT, UPT, UR4, 0x1, URZ ;  /* 0x0000000104047890 */ /* 0x000fe2000fffe0ff */
[----:B------:R-:W-:Y:S01]  /*0880*/  VIADD R6, R6, 0x1 ;  /* 0x0000000106067836 */ /* 0x000fe20000000000 */
[----:B------:R-:W-:Y:S01]  /*0890*/  UIADD3 UR8, UPT, UPT, UR8, -0x1, URZ ;  /* 0xffffffff08087890 */ /* 0x000fe2000fffe0ff */
[----:B------:R-:W-:Y:S01]  /*08a0*/  VIADD R5, R5, 0x1 ;  /* 0x0000000105057836 */ /* 0x000fe20000000000 */
[----:B------:R-:W-:-:S09]  /*08b0*/  UISETP.NE.AND UP0, UPT, UR4, UR7, UPT ;  /* 0x000000070400728c */ /* 0x000fd2000bf05270 */
[----:B------:R-:W-:Y:S05]  /*08c0*/  BRA.U UP0, `(.L_x_6) ;  /* 0xfffffff900247547 */ /* 0x000fea000b83ffff */
.L_x_0:
[----:B------:R-:W3:Y:S02]  /*08d0*/  LDCU UR4, c[0x0][0x388] ;  /* 0x00007100ff0477ac */ /* 0x000ee40008000800 */
[----:B---3--:R-:W-:-:S13]  /*08e0*/  ISETP.GE.AND P0, PT, R0, UR4, PT ;  /* 0x0000000400007c0c */ /* 0x008fda000bf06270 */
[----:B0-----:R-:W-:Y:S05]  /*08f0*/  @P0 EXIT ;  /* 0x000000000000094d */ /* 0x001fea0003800000 */
[----:B------:R-:W0:Y:S04]  /*0900*/  LDS R5, [R4] ;  /* 0x0000000004057984 */ /* 0x000e280000000800 */
[----:B0-----:R-:W-:Y:S01]  /*0910*/  STG.E desc[UR12][R2.64], R5 ;  /* 0x0000000502007986 */ /* 0x001fe2000c10190c */
[----:B------:R-:W-:Y:S05]  /*0920*/  EXIT ;  /* 0x000000000000794d */ /* 0x000fea0003800000 */
.L_x_7:
[----:B------:R-:W-:-:S00]  /*0930*/  BRA `(.L_x_7) ;  /* 0xfffffffc00fc7947 */ /* 0x000fc0000383ffff */
[----:B------:R-:W-:-:S00]  /*0940*/  NOP ;  /* 0x0000000000007918 */ /* 0x000fc00000000000 */
        /* <DEDUP_REMOVED lines=11> */
.L_x_8:


//--------------------- .nv.shared._Z22bubbleSortSharedMemoryPii --------------------------
	.section	.nv.shared._Z22bubbleSortSharedMemoryPii,"aw",@nobits
	.sectionflags	@""
	.align	16
	.zero		1024


//--------------------- .nv.shared.reserved.0     --------------------------
	.section	.nv.shared.reserved.0,"aw",@nobits
	.weak		__nv_reservedSMEM_offset_0_alias
	.size		__nv_reservedSMEM_offset_0_alias, 0, 64
	.other		__nv_reservedSMEM_offset_0_alias,@"STO_CUDA_RESERVED_SHARED STV_DEFAULT"
__nv_reservedSMEM_offset_0_alias:
	.zero		0
	.zero		64


//--------------------- .nv.constant0._Z22bubbleSortSharedMemoryPii --------------------------
	.section	.nv.constant0._Z22bubbleSortSharedMemoryPii,"a",@progbits
	.sectionflags	@""
	.align	4
.nv.constant0._Z22bubbleSortSharedMemoryPii:
	.zero		908


//--------------------- SYMBOLS --------------------------

	.type		.nv.reservedSmem.offset0,@object
	.size		.nv.reservedSmem.offset0,0x4
	.type		.nv.reservedSmem.cap,@object
	.size		.nv.reservedSmem.cap,0x4
